//
// Generated by NVIDIA NVVM Compiler
//
// Compiler Build ID: CL-36424714
// Cuda compilation tools, release 13.0, V13.0.88
// Based on NVVM 20.0.0
//

.version 9.0
.target sm_100
.address_size 64

.func _Z4ZeroRf
(
	.param .b64 _Z4ZeroRf_param_0
)
;
.func _Z5UnityRf
(
	.param .b64 _Z5UnityRf_param_0
)
;
.func _Z6IgnoreRf
(
	.param .b64 _Z6IgnoreRf_param_0
)
;
.func  (.param .b32 func_retval0) _Z3Addff
(
	.param .b32 _Z3Addff_param_0,
	.param .b32 _Z3Addff_param_1
)
;
.func  (.param .b32 func_retval0) _Z8Subtractff
(
	.param .b32 _Z8Subtractff_param_0,
	.param .b32 _Z8Subtractff_param_1
)
;
.func  (.param .b32 func_retval0) _Z5Timesff
(
	.param .b32 _Z5Timesff_param_0,
	.param .b32 _Z5Timesff_param_1
)
;
.func  (.param .b32 func_retval0) _Z11AddAndTimesfRf
(
	.param .b32 _Z11AddAndTimesfRf_param_0,
	.param .b64 _Z11AddAndTimesfRf_param_1
)
;
.func  (.param .b32 func_retval0) _Z17SubtractAndDividefRf
(
	.param .b32 _Z17SubtractAndDividefRf_param_0,
	.param .b64 _Z17SubtractAndDividefRf_param_1
)
;
.func  (.param .b32 func_retval0) _Z14TimesAndDividefRf
(
	.param .b32 _Z14TimesAndDividefRf_param_0,
	.param .b64 _Z14TimesAndDividefRf_param_1
)
;
.extern .func  (.param .b32 func_retval0) vprintf
(
	.param .b64 vprintf_param_0,
	.param .b64 vprintf_param_1
)
;
.global .align 8 .u64 dZero = _Z4ZeroRf;
.global .align 8 .u64 dUnity = _Z5UnityRf;
.global .align 8 .u64 dIgnore = _Z6IgnoreRf;
.global .align 8 .u64 dAdd = _Z3Addff;
.global .align 8 .u64 dSubtract = _Z8Subtractff;
.global .align 8 .u64 dTimes = _Z5Timesff;
.global .align 8 .u64 dAddAndTimes = _Z11AddAndTimesfRf;
.global .align 8 .u64 dSubtractAndDivide = _Z17SubtractAndDividefRf;
.global .align 8 .u64 dTimesAndDivide = _Z14TimesAndDividefRf;
.global .align 1 .b8 $str[8] = {37, 100, 58, 32, 37, 102, 10};

.func _Z4ZeroRf(
	.param .b64 _Z4ZeroRf_param_0
)
{
	.reg .b32 	%r<2>;
	.reg .b64 	%rd<2>;

	ld.param.u64 	%rd1, [_Z4ZeroRf_param_0];
	mov.b32 	%r1, 0;
	st.u32 	[%rd1], %r1;
	ret;

}
.func _Z5UnityRf(
	.param .b64 _Z5UnityRf_param_0
)
{
	.reg .b32 	%r<2>;
	.reg .b64 	%rd<2>;

	ld.param.u64 	%rd1, [_Z5UnityRf_param_0];
	mov.b32 	%r1, 1065353216;
	st.u32 	[%rd1], %r1;
	ret;

}
.func _Z6IgnoreRf(
	.param .b64 _Z6IgnoreRf_param_0
)
{


	ret;

}
.func  (.param .b32 func_retval0) _Z3Addff(
	.param .b32 _Z3Addff_param_0,
	.param .b32 _Z3Addff_param_1
)
{
	.reg .b32 	%f<4>;

	ld.param.f32 	%f1, [_Z3Addff_param_0];
	ld.param.f32 	%f2, [_Z3Addff_param_1];
	add.f32 	%f3, %f1, %f2;
	st.param.f32 	[func_retval0], %f3;
	ret;

}
.func  (.param .b32 func_retval0) _Z8Subtractff(
	.param .b32 _Z8Subtractff_param_0,
	.param .b32 _Z8Subtractff_param_1
)
{
	.reg .b32 	%f<4>;

	ld.param.f32 	%f1, [_Z8Subtractff_param_0];
	ld.param.f32 	%f2, [_Z8Subtractff_param_1];
	sub.f32 	%f3, %f1, %f2;
	st.param.f32 	[func_retval0], %f3;
	ret;

}
.func  (.param .b32 func_retval0) _Z5Timesff(
	.param .b32 _Z5Timesff_param_0,
	.param .b32 _Z5Timesff_param_1
)
{
	.reg .b32 	%f<4>;

	ld.param.f32 	%f1, [_Z5Timesff_param_0];
	ld.param.f32 	%f2, [_Z5Timesff_param_1];
	mul.f32 	%f3, %f1, %f2;
	st.param.f32 	[func_retval0], %f3;
	ret;

}
.func  (.param .b32 func_retval0) _Z11AddAndTimesfRf(
	.param .b32 _Z11AddAndTimesfRf_param_0,
	.param .b64 _Z11AddAndTimesfRf_param_1
)
{
	.reg .b32 	%f<5>;
	.reg .b64 	%rd<2>;

	ld.param.f32 	%f1, [_Z11AddAndTimesfRf_param_0];
	ld.param.u64 	%rd1, [_Z11AddAndTimesfRf_param_1];
	ld.f32 	%f2, [%rd1];
	add.f32 	%f3, %f1, %f2;
	mul.f32 	%f4, %f1, %f2;
	st.f32 	[%rd1], %f4;
	st.param.f32 	[func_retval0], %f3;
	ret;

}
.func  (.param .b32 func_retval0) _Z17SubtractAndDividefRf(
	.param .b32 _Z17SubtractAndDividefRf_param_0,
	.param .b64 _Z17SubtractAndDividefRf_param_1
)
{
	.reg .b32 	%f<5>;
	.reg .b64 	%rd<2>;

	ld.param.f32 	%f1, [_Z17SubtractAndDividefRf_param_0];
	ld.param.u64 	%rd1, [_Z17SubtractAndDividefRf_param_1];
	ld.f32 	%f2, [%rd1];
	sub.f32 	%f3, %f1, %f2;
	div.rn.f32 	%f4, %f1, %f2;
	st.f32 	[%rd1], %f4;
	st.param.f32 	[func_retval0], %f3;
	ret;

}
.func  (.param .b32 func_retval0) _Z14TimesAndDividefRf(
	.param .b32 _Z14TimesAndDividefRf_param_0,
	.param .b64 _Z14TimesAndDividefRf_param_1
)
{
	.reg .b32 	%f<5>;
	.reg .b64 	%rd<2>;

	ld.param.f32 	%f1, [_Z14TimesAndDividefRf_param_0];
	ld.param.u64 	%rd1, [_Z14TimesAndDividefRf_param_1];
	ld.f32 	%f2, [%rd1];
	mul.f32 	%f3, %f1, %f2;
	div.rn.f32 	%f4, %f1, %f2;
	st.f32 	[%rd1], %f4;
	st.param.f32 	[func_retval0], %f3;
	ret;

}
	// .globl	_Z18ExecuteModelKernelPfS_S_iPFvRfEPFfffEPFffS0_E
.visible .entry _Z18ExecuteModelKernelPfS_S_iPFvRfEPFfffEPFffS0_E(
	.param .u64 .ptr .align 1 _Z18ExecuteModelKernelPfS_S_iPFvRfEPFfffEPFffS0_E_param_0,
	.param .u64 .ptr .align 1 _Z18ExecuteModelKernelPfS_S_iPFvRfEPFfffEPFffS0_E_param_1,
	.param .u64 .ptr .align 1 _Z18ExecuteModelKernelPfS_S_iPFvRfEPFfffEPFffS0_E_param_2,
	.param .u32 _Z18ExecuteModelKernelPfS_S_iPFvRfEPFfffEPFffS0_E_param_3,
	.param .u64 .ptr .align 1 _Z18ExecuteModelKernelPfS_S_iPFvRfEPFfffEPFffS0_E_param_4,
	.param .u64 .ptr .align 1 _Z18ExecuteModelKernelPfS_S_iPFvRfEPFfffEPFffS0_E_param_5,
	.param .u64 .ptr .align 1 _Z18ExecuteModelKernelPfS_S_iPFvRfEPFfffEPFffS0_E_param_6
)
{
	.local .align 16 .b8 	__local_depot9[16];
	.reg .b64 	%SP;
	.reg .b64 	%SPL;
	.reg .pred 	%p<5>;
	.reg .b32 	%r<10>;
	.reg .b32 	%f<11>;
	.reg .b64 	%rd<28>;
	.reg .b64 	%fd<2>;

	mov.u64 	%SPL, __local_depot9;
	cvta.local.u64 	%SP, %SPL;
	ld.param.u64 	%rd9, [_Z18ExecuteModelKernelPfS_S_iPFvRfEPFfffEPFffS0_E_param_0];
	ld.param.u64 	%rd4, [_Z18ExecuteModelKernelPfS_S_iPFvRfEPFfffEPFffS0_E_param_1];
	ld.param.u64 	%rd5, [_Z18ExecuteModelKernelPfS_S_iPFvRfEPFfffEPFffS0_E_param_2];
	ld.param.u32 	%r2, [_Z18ExecuteModelKernelPfS_S_iPFvRfEPFfffEPFffS0_E_param_3];
	ld.param.u64 	%rd6, [_Z18ExecuteModelKernelPfS_S_iPFvRfEPFfffEPFffS0_E_param_4];
	ld.param.u64 	%rd7, [_Z18ExecuteModelKernelPfS_S_iPFvRfEPFfffEPFffS0_E_param_5];
	ld.param.u64 	%rd8, [_Z18ExecuteModelKernelPfS_S_iPFvRfEPFfffEPFffS0_E_param_6];
	cvta.to.global.u64 	%rd1, %rd5;
	cvta.to.global.u64 	%rd2, %rd4;
	cvta.to.global.u64 	%rd3, %rd9;
	mov.u32 	%r3, %tid.x;
	mov.u32 	%r4, %ntid.x;
	mov.u32 	%r5, %ctaid.x;
	mad.lo.s32 	%r1, %r4, %r5, %r3;
	setp.ge.s32 	%p1, %r1, %r2;
	@%p1 bra 	$L__BB9_9;
	setp.eq.s64 	%p2, %rd6, 0;
	@%p2 bra 	$L__BB9_3;
	mul.wide.s32 	%rd10, %r1, 4;
	add.s64 	%rd11, %rd5, %rd10;
	{ // callseq 0, 0
	.param .b64 param0;
	st.param.b64 	[param0], %rd11;
	prototype_0 : .callprototype ()_ (.param .b64 _);
	call 
	%rd6, 
	(
	param0
	)
	, prototype_0;
	} // callseq 0
	add.s64 	%rd12, %rd3, %rd10;
	mov.b32 	%r6, 1065353216;
	st.global.u32 	[%rd12], %r6;
	add.s64 	%rd13, %rd2, %rd10;
	mov.b32 	%r7, 1073741824;
	st.global.u32 	[%rd13], %r7;
$L__BB9_3:
	setp.eq.s64 	%p3, %rd7, 0;
	@%p3 bra 	$L__BB9_5;
	mul.wide.s32 	%rd14, %r1, 4;
	add.s64 	%rd15, %rd3, %rd14;
	ld.global.f32 	%f4, [%rd15];
	add.s64 	%rd16, %rd2, %rd14;
	ld.global.f32 	%f5, [%rd16];
	{ // callseq 1, 0
	.param .b32 param0;
	st.param.f32 	[param0], %f4;
	.param .b32 param1;
	st.param.f32 	[param1], %f5;
	.param .b32 retval0;
	prototype_1 : .callprototype (.param .b32 _) _ (.param .b32 _, .param .b32 _);
	call (retval0), 
	%rd7, 
	(
	param0, 
	param1
	)
	, prototype_1;
	ld.param.f32 	%f6, [retval0];
	} // callseq 1
	add.s64 	%rd17, %rd1, %rd14;
	st.global.f32 	[%rd17], %f6;
$L__BB9_5:
	setp.ne.s64 	%p4, %rd8, 0;
	@%p4 bra 	$L__BB9_7;
	mul.wide.s32 	%rd22, %r1, 4;
	add.s64 	%rd23, %rd1, %rd22;
	ld.global.f32 	%f10, [%rd23];
	bra.uni 	$L__BB9_8;
$L__BB9_7:
	mul.wide.s32 	%rd18, %r1, 4;
	add.s64 	%rd19, %rd3, %rd18;
	ld.global.f32 	%f8, [%rd19];
	add.s64 	%rd20, %rd4, %rd18;
	{ // callseq 2, 0
	.param .b32 param0;
	st.param.f32 	[param0], %f8;
	.param .b64 param1;
	st.param.b64 	[param1], %rd20;
	.param .b32 retval0;
	prototype_2 : .callprototype (.param .b32 _) _ (.param .b32 _, .param .b64 _);
	call (retval0), 
	%rd8, 
	(
	param0, 
	param1
	)
	, prototype_2;
	ld.param.f32 	%f10, [retval0];
	} // callseq 2
	add.s64 	%rd21, %rd1, %rd18;
	st.global.f32 	[%rd21], %f10;
$L__BB9_8:
	add.u64 	%rd24, %SP, 0;
	add.u64 	%rd25, %SPL, 0;
	cvt.f64.f32 	%fd1, %f10;
	st.local.u32 	[%rd25], %r1;
	st.local.f64 	[%rd25+8], %fd1;
	mov.u64 	%rd26, $str;
	cvta.global.u64 	%rd27, %rd26;
	{ // callseq 3, 0
	.param .b64 param0;
	st.param.b64 	[param0], %rd27;
	.param .b64 param1;
	st.param.b64 	[param1], %rd24;
	.param .b32 retval0;
	call.uni (retval0), 
	vprintf, 
	(
	param0, 
	param1
	);
	ld.param.b32 	%r8, [retval0];
	} // callseq 3
$L__BB9_9:
	ret;

}


// ===== COMPILED SASS (sm_100) =====

	.target	sm_100

	.elftype	@"ET_EXEC"


//--------------------- .note.nv.tkinfo           --------------------------
	.section	.note.nv.tkinfo,"",@"SHT_NOTE"
	.sectionflags	@"SHF_NOTE_NV_TKINFO"
	.tkinfo
        /*0018*/ 	.word	0x00000002
        /*0030*/ 	.string	""
        /*0030*/ 	.string	"ptxas"
        /*0030*/ 	.string	"Cuda compilation tools, release 13.0, V13.0.88"
        /*0030*/ 	.string	"Build cuda_13.0.r13.0/compiler.36424714_0"
        /*0030*/ 	.string	"-arch sm_100 -m 64 "



//--------------------- .note.nv.cuinfo           --------------------------
	.section	.note.nv.cuinfo,"",@"SHT_NOTE"
	.sectionflags	@"SHF_NOTE_NV_CUINFO"
        /*0018*/ 	.short	0x0002
        /*001a*/ 	.short	0x0064
        /*001c*/ 	.short	0x0082
	.zero		2


//--------------------- .nv.info                  --------------------------
	.section	.nv.info,"",@"SHT_CUDA_INFO"
	.align	4


	//----- nvinfo : EIATTR_REGCOUNT
	.align		4
        /*0000*/ 	.byte	0x04, 0x2f
        /*0002*/ 	.short	(.L_11 - .L_10)
	.align		4
.L_10:
        /*0004*/ 	.word	index@(_Z18ExecuteModelKernelPfS_S_iPFvRfEPFfffEPFffS0_E)
        /*0008*/ 	.word	0x0000001a


	//----- nvinfo : EIATTR_FRAME_SIZE
	.align		4
.L_11:
        /*000c*/ 	.byte	0x04, 0x11
        /*000e*/ 	.short	(.L_13 - .L_12)
	.align		4
.L_12:
        /*0010*/ 	.word	index@($__internal_0_$__cuda_sm3x_div_rn_noftz_f32_slowpath)
        /*0014*/ 	.word	0x00000038


	//----- nvinfo : EIATTR_FRAME_SIZE
	.align		4
.L_13:
        /*0018*/ 	.byte	0x04, 0x11
        /*001a*/ 	.short	(.L_15 - .L_14)
	.align		4
.L_14:
        /*001c*/ 	.word	index@($_Z18ExecuteModelKernelPfS_S_iPFvRfEPFfffEPFffS0_E$_Z8Subtractff)
        /*0020*/ 	.word	0x00000038


	//----- nvinfo : EIATTR_FRAME_SIZE
	.align		4
.L_15:
        /*0024*/ 	.byte	0x04, 0x11
        /*0026*/ 	.short	(.L_17 - .L_16)
	.align		4
.L_16:
        /*0028*/ 	.word	index@($_Z18ExecuteModelKernelPfS_S_iPFvRfEPFfffEPFffS0_E$_Z6IgnoreRf)
        /*002c*/ 	.word	0x00000038


	//----- nvinfo : EIATTR_FRAME_SIZE
	.align		4
.L_17:
        /*0030*/ 	.byte	0x04, 0x11
        /*0032*/ 	.short	(.L_19 - .L_18)
	.align		4
.L_18:
        /*0034*/ 	.word	index@($_Z18ExecuteModelKernelPfS_S_iPFvRfEPFfffEPFffS0_E$_Z5UnityRf)
        /*0038*/ 	.word	0x00000038


	//----- nvinfo : EIATTR_FRAME_SIZE
	.align		4
.L_19:
        /*003c*/ 	.byte	0x04, 0x11
        /*003e*/ 	.short	(.L_21 - .L_20)
	.align		4
.L_20:
        /*0040*/ 	.word	index@($_Z18ExecuteModelKernelPfS_S_iPFvRfEPFfffEPFffS0_E$_Z5Timesff)
        /*0044*/ 	.word	0x00000038


	//----- nvinfo : EIATTR_FRAME_SIZE
	.align		4
.L_21:
        /*0048*/ 	.byte	0x04, 0x11
        /*004a*/ 	.short	(.L_23 - .L_22)
	.align		4
.L_22:
        /*004c*/ 	.word	index@($_Z18ExecuteModelKernelPfS_S_iPFvRfEPFfffEPFffS0_E$_Z4ZeroRf)
        /*0050*/ 	.word	0x00000038


	//----- nvinfo : EIATTR_FRAME_SIZE
	.align		4
.L_23:
        /*0054*/ 	.byte	0x04, 0x11
        /*0056*/ 	.short	(.L_25 - .L_24)
	.align		4
.L_24:
        /*0058*/ 	.word	index@($_Z18ExecuteModelKernelPfS_S_iPFvRfEPFfffEPFffS0_E$_Z3Addff)
        /*005c*/ 	.word	0x00000038


	//----- nvinfo : EIATTR_FRAME_SIZE
	.align		4
.L_25:
        /*0060*/ 	.byte	0x04, 0x11
        /*0062*/ 	.short	(.L_27 - .L_26)
	.align		4
.L_26:
        /*0064*/ 	.word	index@($_Z18ExecuteModelKernelPfS_S_iPFvRfEPFfffEPFffS0_E$_Z17SubtractAndDividefRf)
        /*0068*/ 	.word	0x00000038


	//----- nvinfo : EIATTR_FRAME_SIZE
	.align		4
.L_27:
        /*006c*/ 	.byte	0x04, 0x11
        /*006e*/ 	.short	(.L_29 - .L_28)
	.align		4
.L_28:
        /*0070*/ 	.word	index@($_Z18ExecuteModelKernelPfS_S_iPFvRfEPFfffEPFffS0_E$_Z14TimesAndDividefRf)
        /*0074*/ 	.word	0x00000038


	//----- nvinfo : EIATTR_FRAME_SIZE
	.align		4
.L_29:
        /*0078*/ 	.byte	0x04, 0x11
        /*007a*/ 	.short	(.L_31 - .L_30)
	.align		4
.L_30:
        /*007c*/ 	.word	index@($_Z18ExecuteModelKernelPfS_S_iPFvRfEPFfffEPFffS0_E$_Z11AddAndTimesfRf)
        /*0080*/ 	.word	0x00000038


	//----- nvinfo : EIATTR_FRAME_SIZE
	.align		4
.L_31:
        /*0084*/ 	.byte	0x04, 0x11
        /*0086*/ 	.short	(.L_33 - .L_32)
	.align		4
.L_32:
        /*0088*/ 	.word	index@(_Z18ExecuteModelKernelPfS_S_iPFvRfEPFfffEPFffS0_E)
        /*008c*/ 	.word	0x00000038


	//----- nvinfo : EIATTR_MIN_STACK_SIZE
	.align		4
.L_33:
        /*0090*/ 	.byte	0x04, 0x12
        /*0092*/ 	.short	(.L_35 - .L_34)
	.align		4
.L_34:
        /*0094*/ 	.word	index@(_Z18ExecuteModelKernelPfS_S_iPFvRfEPFfffEPFffS0_E)
        /*0098*/ 	.word	0x00000038
.L_35:


//--------------------- .nv.compat                --------------------------
	.section	.nv.compat,"",@"SHT_CUDA_COMPAT_INFO"
	.align	4
        /*0000*/ 	.byte	0x02, 0x09, 0x00, 0x00, 0x02, 0x02, 0x01, 0x00, 0x02, 0x05, 0x05, 0x00, 0x03, 0x07, 0x01, 0x01
        /*0010*/ 	.byte	0x02, 0x03, 0x00, 0x00, 0x02, 0x06, 0x01, 0x00, 0x04, 0x0b, 0x08, 0x00, 0x01, 0x00, 0x00, 0x00
        /*0020*/ 	.byte	0x00, 0x00, 0x00, 0x00


//--------------------- .nv.info._Z18ExecuteModelKernelPfS_S_iPFvRfEPFfffEPFffS0_E --------------------------
	.section	.nv.info._Z18ExecuteModelKernelPfS_S_iPFvRfEPFfffEPFffS0_E,"",@"SHT_CUDA_INFO"
	.sectionflags	@""
	.align	4


	//----- nvinfo : EIATTR_CUDA_API_VERSION
	.align		4
        /*0000*/ 	.byte	0x04, 0x37
        /*0002*/ 	.short	(.L_37 - .L_36)
.L_36:
        /*0004*/ 	.word	0x00000082


	//----- nvinfo : EIATTR_KPARAM_INFO
	.align		4
.L_37:
        /*0008*/ 	.byte	0x04, 0x17
        /*000a*/ 	.short	(.L_39 - .L_38)
.L_38:
        /*000c*/ 	.word	0x00000000
        /*0010*/ 	.short	0x0006
        /*0012*/ 	.short	0x0030
        /*0014*/ 	.byte	0x00, 0xf5, 0x21, 0x00


	//----- nvinfo : EIATTR_KPARAM_INFO
	.align		4
.L_39:
        /*0018*/ 	.byte	0x04, 0x17
        /*001a*/ 	.short	(.L_41 - .L_40)
.L_40:
        /*001c*/ 	.word	0x00000000
        /*0020*/ 	.short	0x0005
        /*0022*/ 	.short	0x0028
        /*0024*/ 	.byte	0x00, 0xf5, 0x21, 0x00


	//----- nvinfo : EIATTR_KPARAM_INFO
	.align		4
.L_41:
        /*0028*/ 	.byte	0x04, 0x17
        /*002a*/ 	.short	(.L_43 - .L_42)
.L_42:
        /*002c*/ 	.word	0x00000000
        /*0030*/ 	.short	0x0004
        /*0032*/ 	.short	0x0020
        /*0034*/ 	.byte	0x00, 0xf5, 0x21, 0x00


	//----- nvinfo : EIATTR_KPARAM_INFO
	.align		4
.L_43:
        /*0038*/ 	.byte	0x04, 0x17
        /*003a*/ 	.short	(.L_45 - .L_44)
.L_44:
        /*003c*/ 	.word	0x00000000
        /*0040*/ 	.short	0x0003
        /*0042*/ 	.short	0x0018
        /*0044*/ 	.byte	0x00, 0xf0, 0x11, 0x00


	//----- nvinfo : EIATTR_KPARAM_INFO
	.align		4
.L_45:
        /*0048*/ 	.byte	0x04, 0x17
        /*004a*/ 	.short	(.L_47 - .L_46)
.L_46:
        /*004c*/ 	.word	0x00000000
        /*0050*/ 	.short	0x0002
        /*0052*/ 	.short	0x0010
        /*0054*/ 	.byte	0x00, 0xf5, 0x21, 0x00


	//----- nvinfo : EIATTR_KPARAM_INFO
	.align		4
.L_47:
        /*0058*/ 	.byte	0x04, 0x17
        /*005a*/ 	.short	(.L_49 - .L_48)
.L_48:
        /*005c*/ 	.word	0x00000000
        /*0060*/ 	.short	0x0001
        /*0062*/ 	.short	0x0008
        /*0064*/ 	.byte	0x00, 0xf5, 0x21, 0x00


	//----- nvinfo : EIATTR_KPARAM_INFO
	.align		4
.L_49:
        /*0068*/ 	.byte	0x04, 0x17
        /*006a*/ 	.short	(.L_51 - .L_50)
.L_50:
        /*006c*/ 	.word	0x00000000
        /*0070*/ 	.short	0x0000
        /*0072*/ 	.short	0x0000
        /*0074*/ 	.byte	0x00, 0xf5, 0x21, 0x00


	//----- nvinfo : EIATTR_SPARSE_MMA_MASK
	.align		4
.L_51:
        /*0078*/ 	.byte	0x03, 0x50
        /*007a*/ 	.short	0x0000


	//----- nvinfo : EIATTR_MAXREG_COUNT
	.align		4
        /*007c*/ 	.byte	0x03, 0x1b
        /*007e*/ 	.short	0x00ff


	//----- nvinfo : EIATTR_EXTERNS
	.align		4
        /*0080*/ 	.byte	0x04, 0x0f
        /*0082*/ 	.short	(.L_53 - .L_52)


	//   ....[0]....
	.align		4
.L_52:
        /*0084*/ 	.word	index@(vprintf)


	//----- nvinfo : EIATTR_MERCURY_ISA_VERSION
	.align		4
.L_53:
        /*0088*/ 	.byte	0x03, 0x5f
        /*008a*/ 	.short	0x0101


	//----- nvinfo : EIATTR_VRC_CTA_INIT_COUNT
	.align		4
        /*008c*/ 	.byte	0x02, 0x4a
	.zero		1
	.zero		1


	//----- nvinfo : EIATTR_SYSCALL_OFFSETS
	.align		4
        /*0090*/ 	.byte	0x04, 0x46
        /*0092*/ 	.short	(.L_55 - .L_54)


	//   ....[0]....
.L_54:
        /*0094*/ 	.word	0x00000510


	//----- nvinfo : EIATTR_EXIT_INSTR_OFFSETS
	.align		4
.L_55:
        /*0098*/ 	.byte	0x04, 0x1c
        /*009a*/ 	.short	(.L_57 - .L_56)


	//   ....[0]....
.L_56:
        /*009c*/ 	.word	0x000000c0


	//   ....[1]....
        /*00a0*/ 	.word	0x00000520


	//----- nvinfo : EIATTR_CRS_STACK_SIZE
	.align		4
.L_57:
        /*00a4*/ 	.byte	0x04, 0x1e
        /*00a6*/ 	.short	(.L_59 - .L_58)
.L_58:
        /*00a8*/ 	.word	0x00000000


	//----- nvinfo : EIATTR_CBANK_PARAM_SIZE
	.align		4
.L_59:
        /*00ac*/ 	.byte	0x03, 0x19
        /*00ae*/ 	.short	0x0038


	//----- nvinfo : EIATTR_PARAM_CBANK
	.align		4
        /*00b0*/ 	.byte	0x04, 0x0a
        /*00b2*/ 	.short	(.L_61 - .L_60)
	.align		4
.L_60:
        /*00b4*/ 	.word	index@(.nv.constant0._Z18ExecuteModelKernelPfS_S_iPFvRfEPFfffEPFffS0_E)
        /*00b8*/ 	.short	0x0380
        /*00ba*/ 	.short	0x0038


	//----- nvinfo : EIATTR_SW_WAR
	.align		4
.L_61:
        /*00bc*/ 	.byte	0x04, 0x36
        /*00be*/ 	.short	(.L_63 - .L_62)
.L_62:
        /*00c0*/ 	.word	0x00000008
.L_63:


//--------------------- .nv.callgraph             --------------------------
	.section	.nv.callgraph,"",@"SHT_CUDA_CALLGRAPH"
	.align	4
	.sectionentsize	8
	.align		4
        /*0000*/ 	.word	0x00000000
	.align		4
        /*0004*/ 	.word	0xffffffff
	.align		4
        /*0008*/ 	.word	index@(_Z18ExecuteModelKernelPfS_S_iPFvRfEPFfffEPFffS0_E)
	.align		4
        /*000c*/ 	.word	index@(vprintf)
	.align		4
        /*0010*/ 	.word	0x00000000
	.align		4
        /*0014*/ 	.word	0xfffffffe
	.align		4
        /*0018*/ 	.word	0x00000000
	.align		4
        /*001c*/ 	.word	0xfffffffd
	.align		4
        /*0020*/ 	.word	0x00000000
	.align		4
        /*0024*/ 	.word	0xfffffffc


//--------------------- .nv.constant4             --------------------------
	.section	.nv.constant4,"a",@progbits
	.align	8
	.align		8
.nv.constant4:
        /*0000*/ 	.dword	vprintf
	.align		8
        /*0008*/ 	.dword	dZero
	.align		8
        /*0010*/ 	.dword	dUnity
	.align		8
        /*0018*/ 	.dword	dIgnore
	.align		8
        /*0020*/ 	.dword	dAdd
	.align		8
        /*0028*/ 	.dword	dSubtract
	.align		8
        /*0030*/ 	.dword	dTimes
	.align		8
        /*0038*/ 	.dword	dAddAndTimes
	.align		8
        /*0040*/ 	.dword	dSubtractAndDivide
	.align		8
        /*0048*/ 	.dword	dTimesAndDivide
	.align		8
        /*0050*/ 	.dword	$str


//--------------------- .text._Z18ExecuteModelKernelPfS_S_iPFvRfEPFfffEPFffS0_E --------------------------
	.section	.text._Z18ExecuteModelKernelPfS_S_iPFvRfEPFfffEPFffS0_E,"ax",@progbits
	.align	128
        .global         _Z18ExecuteModelKernelPfS_S_iPFvRfEPFfffEPFffS0_E
        .type           _Z18ExecuteModelKernelPfS_S_iPFvRfEPFfffEPFffS0_E,@function
        .size           _Z18ExecuteModelKernelPfS_S_iPFvRfEPFfffEPFffS0_E,(.L_x_30 - _Z18ExecuteModelKernelPfS_S_iPFvRfEPFfffEPFffS0_E)
        .other          _Z18ExecuteModelKernelPfS_S_iPFvRfEPFfffEPFffS0_E,@"STO_CUDA_ENTRY STV_DEFAULT"
_Z18ExecuteModelKernelPfS_S_iPFvRfEPFfffEPFffS0_E:
.text._Z18ExecuteModelKernelPfS_S_iPFvRfEPFfffEPFffS0_E:
[----:B------:R-:W0:Y:S01]  /*0000*/  LDC R1, c[0x0][0x37c] ;  /* 0x0000df00ff017b82 */ /* 0x000e220000000800 */
[----:B------:R-:W1:Y:S01]  /*0010*/  S2R R18, SR_TID.X ;  /* 0x0000000000127919 */ /* 0x000e620000002100 */
[----:B------:R-:W2:Y:S01]  /*0020*/  LDCU UR5, c[0x0][0x2fc] ;  /* 0x00005f80ff0577ac */ /* 0x000ea20008000800 */
[----:B0-----:R-:W-:Y:S01]  /*0030*/  VIADD R1, R1, 0xfffffff0 ;  /* 0xfffffff001017836 */ /* 0x001fe20000000000 */
[----:B------:R-:W1:Y:S01]  /*0040*/  S2R R3, SR_CTAID.X ;  /* 0x0000000000037919 */ /* 0x000e620000002500 */
[----:B------:R-:W1:Y:S01]  /*0050*/  LDCU UR6, c[0x0][0x360] ;  /* 0x00006c00ff0677ac */ /* 0x000e620008000800 */
[----:B------:R-:W0:Y:S01]  /*0060*/  LDCU UR7, c[0x0][0x398] ;  /* 0x00007300ff0777ac */ /* 0x000e220008000800 */
[----:B------:R-:W3:Y:S02]  /*0070*/  LDCU UR4, c[0x0][0x2f8] ;  /* 0x00005f00ff0477ac */ /* 0x000ee40008000800 */
[----:B---3--:R-:W-:Y:S01]  /*0080*/  IADD3 R16, P1, PT, R1, UR4, RZ ;  /* 0x0000000401107c10 */ /* 0x008fe2000ff3e0ff */
[----:B-1----:R-:W-:-:S04]  /*0090*/  IMAD R18, R3, UR6, R18 ;  /* 0x0000000603127c24 */ /* 0x002fc8000f8e0212 */
[----:B--2---:R-:W-:Y:S01]  /*00a0*/  IMAD.X R2, RZ, RZ, UR5, P1 ;  /* 0x00000005ff027e24 */ /* 0x004fe200088e06ff */
[----:B0-----:R-:W-:-:S13]  /*00b0*/  ISETP.GE.AND P0, PT, R18, UR7, PT ;  /* 0x0000000712007c0c */ /* 0x001fda000bf06270 */
[----:B------:R-:W-:Y:S05]  /*00c0*/  @P0 EXIT ;  /* 0x000000000000094d */ /* 0x000fea0003800000 */
[----:B------:R-:W0:Y:S01]  /*00d0*/  LDCU.64 UR4, c[0x0][0x3a0] ;  /* 0x00007400ff0477ac */ /* 0x000e220008000a00 */
[----:B------:R-:W1:Y:S01]  /*00e0*/  LDCU.64 UR36, c[0x0][0x358] ;  /* 0x00006b00ff2477ac */ /* 0x000e620008000a00 */
[----:B0-----:R-:W-:-:S04]  /*00f0*/  UISETP.NE.U32.AND UP0, UPT, UR4, URZ, UPT ;  /* 0x000000ff0400728c */ /* 0x001fc8000bf05070 */
[----:B------:R-:W-:-:S09]  /*0100*/  UISETP.NE.AND.EX UP0, UPT, UR5, URZ, UPT, UP0 ;  /* 0x000000ff0500728c */ /* 0x000fd2000bf05300 */
[----:B-1----:R-:W-:Y:S05]  /*0110*/  BRA.U !UP0, `(.L_x_0) ;  /* 0x0000000108387547 */ /* 0x002fea000b800000 */
[----:B------:R-:W0:Y:S01]  /*0120*/  LDC.64 R4, c[0x0][0x390] ;  /* 0x0000e400ff047b82 */ /* 0x000e220000000a00 */
[----:B------:R-:W-:Y:S01]  /*0130*/  MOV R20, 0x180 ;  /* 0x0000018000147802 */ /* 0x000fe20000000f00 */
[----:B------:R-:W-:-:S06]  /*0140*/  IMAD.MOV.U32 R21, RZ, RZ, 0x0 ;  /* 0x00000000ff157424 */ /* 0x000fcc00078e00ff */
[----:B------:R-:W1:Y:S01]  /*0150*/  LDC.64 R6, c[0x0][0x3a0] ;  /* 0x0000e800ff067b82 */ /* 0x000e620000000a00 */
[----:B0-----:R-:W-:-:S07]  /*0160*/  IMAD.WIDE R4, R18, 0x4, R4 ;  /* 0x0000000412047825 */ /* 0x001fce00078e0204 */
[----:B-1----:R-:W-:Y:S05]  /*0170*/  CALL.REL.NOINC R6 `(_Z18ExecuteModelKernelPfS_S_iPFvRfEPFfffEPFffS0_E) ;  /* 0xfffffffc06a07344 */ /* 0x002fea0003c3ffff */
[----:B------:R-:W0:Y:S01]  /*0180*/  LDC.64 R4, c[0x0][0x380] ;  /* 0x0000e000ff047b82 */ /* 0x000e220000000a00 */
[----:B------:R-:W-:Y:S02]  /*0190*/  HFMA2 R3, -RZ, RZ, 1.875, 0 ;  /* 0x3f800000ff037431 */ /* 0x000fe400000001ff */
[----:B------:R-:W-:-:S05]  /*01a0*/  IMAD.MOV.U32 R9, RZ, RZ, 0x40000000 ;  /* 0x40000000ff097424 */ /* 0x000fca00078e00ff */
[----:B------:R-:W1:Y:S01]  /*01b0*/  LDC.64 R6, c[0x0][0x388] ;  /* 0x0000e200ff067b82 */ /* 0x000e620000000a00 */
[----:B0-----:R-:W-:-:S05]  /*01c0*/  IMAD.WIDE R4, R18, 0x4, R4 ;  /* 0x0000000412047825 */ /* 0x001fca00078e0204 */
[----:B------:R0:W-:Y:S01]  /*01d0*/  STG.E desc[UR36][R4.64], R3 ;  /* 0x0000000304007986 */ /* 0x0001e2000c101924 */
[----:B-1----:R-:W-:-:S05]  /*01e0*/  IMAD.WIDE R6, R18, 0x4, R6 ;  /* 0x0000000412067825 */ /* 0x002fca00078e0206 */
[----:B------:R0:W-:Y:S02]  /*01f0*/  STG.E desc[UR36][R6.64], R9 ;  /* 0x0000000906007986 */ /* 0x0001e4000c101924 */
.L_x_0:
[----:B------:R-:W1:Y:S02]  /*0200*/  LDCU.64 UR4, c[0x0][0x3a8] ;  /* 0x00007500ff0477ac */ /* 0x000e640008000a00 */
[----:B-1----:R-:W-:-:S04]  /*0210*/  UISETP.NE.U32.AND UP0, UPT, UR4, URZ, UPT ;  /* 0x000000ff0400728c */ /* 0x002fc8000bf05070 */
[----:B------:R-:W-:-:S09]  /*0220*/  UISETP.NE.AND.EX UP0, UPT, UR5, URZ, UPT, UP0 ;  /* 0x000000ff0500728c */ /* 0x000fd2000bf05300 */
[----:B------:R-:W-:Y:S05]  /*0230*/  BRA.U !UP0, `(.L_x_1) ;  /* 0x0000000108347547 */ /* 0x000fea000b800000 */
[----:B0-----:R-:W0:Y:S08]  /*0240*/  LDC.64 R8, c[0x0][0x380] ;  /* 0x0000e000ff087b82 */ /* 0x001e300000000a00 */
[----:B------:R-:W1:Y:S08]  /*0250*/  LDC.64 R10, c[0x0][0x388] ;  /* 0x0000e200ff0a7b82 */ /* 0x000e700000000a00 */
[----:B------:R-:W2:Y:S01]  /*0260*/  LDC.64 R6, c[0x0][0x3a8] ;  /* 0x0000ea00ff067b82 */ /* 0x000ea20000000a00 */
[----:B0-----:R-:W-:-:S05]  /*0270*/  IMAD.WIDE R8, R18, 0x4, R8 ;  /* 0x0000000412087825 */ /* 0x001fca00078e0208 */
[----:B------:R0:W5:Y:S01]  /*0280*/  LDG.E R4, desc[UR36][R8.64] ;  /* 0x0000002408047981 */ /* 0x000162000c1e1900 */
[----:B-1----:R-:W-:-:S05]  /*0290*/  IMAD.WIDE R10, R18, 0x4, R10 ;  /* 0x00000004120a7825 */ /* 0x002fca00078e020a */
[----:B------:R0:W5:Y:S01]  /*02a0*/  LDG.E R5, desc[UR36][R10.64] ;  /* 0x000000240a057981 */ /* 0x000162000c1e1900 */
[----:B------:R-:W-:Y:S01]  /*02b0*/  MOV R20, 0x2e0 ;  /* 0x000002e000147802 */ /* 0x000fe20000000f00 */
[----:B------:R-:W-:-:S07]  /*02c0*/  IMAD.MOV.U32 R21, RZ, RZ, 0x0 ;  /* 0x00000000ff157424 */ /* 0x000fce00078e00ff */
[----:B0-2--5:R-:W-:Y:S05]  /*02d0*/  CALL.REL.NOINC R6 `(_Z18ExecuteModelKernelPfS_S_iPFvRfEPFfffEPFffS0_E) ;  /* 0xfffffffc06487344 */ /* 0x025fea0003c3ffff */
[----:B------:R-:W0:Y:S02]  /*02e0*/  LDC.64 R6, c[0x0][0x390] ;  /* 0x0000e400ff067b82 */ /* 0x000e240000000a00 */
[----:B0-----:R-:W-:-:S05]  /*02f0*/  IMAD.WIDE R6, R18, 0x4, R6 ;  /* 0x0000000412067825 */ /* 0x001fca00078e0206 */
[----:B------:R1:W-:Y:S02]  /*0300*/  STG.E desc[UR36][R6.64], R4 ;  /* 0x0000000406007986 */ /* 0x0003e4000c101924 */
.L_x_1:
[----:B------:R-:W2:Y:S02]  /*0310*/  LDCU.64 UR4, c[0x0][0x3b0] ;  /* 0x00007600ff0477ac */ /* 0x000ea40008000a00 */
[----:B--2---:R-:W-:-:S04]  /*0320*/  UISETP.NE.U32.AND UP0, UPT, UR4, URZ, UPT ;  /* 0x000000ff0400728c */ /* 0x004fc8000bf05070 */
[----:B------:R-:W-:-:S09]  /*0330*/  UISETP.NE.AND.EX UP0, UPT, UR5, URZ, UPT, UP0 ;  /* 0x000000ff0500728c */ /* 0x000fd2000bf05300 */
[----:B------:R-:W-:Y:S05]  /*0340*/  BRA.U UP0, `(.L_x_2) ;  /* 0x0000000100107547 */ /* 0x000fea000b800000 */
[----:B01----:R-:W0:Y:S02]  /*0350*/  LDC.64 R4, c[0x0][0x390] ;  /* 0x0000e400ff047b82 */ /* 0x003e240000000a00 */
[----:B0-----:R-:W-:-:S05]  /*0360*/  IMAD.WIDE R4, R18, 0x4, R4 ;  /* 0x0000000412047825 */ /* 0x001fca00078e0204 */
[----:B------:R0:W5:Y:S01]  /*0370*/  LDG.E R0, desc[UR36][R4.64] ;  /* 0x0000002404007981 */ /* 0x000162000c1e1900 */
[----:B------:R-:W-:Y:S05]  /*0380*/  BRA `(.L_x_3) ;  /* 0x0000000000347947 */ /* 0x000fea0003800000 */
.L_x_2:
[----:B01----:R-:W0:Y:S08]  /*0390*/  LDC.64 R4, c[0x0][0x380] ;  /* 0x0000e000ff047b82 */ /* 0x003e300000000a00 */
[----:B------:R-:W1:Y:S08]  /*03a0*/  LDC.64 R6, c[0x0][0x388] ;  /* 0x0000e200ff067b82 */ /* 0x000e700000000a00 */
[----:B------:R-:W2:Y:S01]  /*03b0*/  LDC.64 R8, c[0x0][0x3b0] ;  /* 0x0000ec00ff087b82 */ /* 0x000ea20000000a00 */
[----:B0-----:R-:W-:-:S06]  /*03c0*/  IMAD.WIDE R4, R18, 0x4, R4 ;  /* 0x0000000412047825 */ /* 0x001fcc00078e0204 */
[----:B------:R0:W5:Y:S01]  /*03d0*/  LDG.E R4, desc[UR36][R4.64] ;  /* 0x0000002404047981 */ /* 0x000162000c1e1900 */
[----:B------:R-:W-:Y:S01]  /*03e0*/  MOV R20, 0x420 ;  /* 0x0000042000147802 */ /* 0x000fe20000000f00 */
[----:B-1----:R-:W-:Y:S01]  /*03f0*/  IMAD.WIDE R6, R18, 0x4, R6 ;  /* 0x0000000412067825 */ /* 0x002fe200078e0206 */
[----:B------:R-:W-:-:S07]  /*0400*/  MOV R21, 0x0 ;  /* 0x0000000000157802 */ /* 0x000fce0000000f00 */
[----:B0-2--5:R-:W-:Y:S05]  /*0410*/  CALL.REL.NOINC R8 `(_Z18ExecuteModelKernelPfS_S_iPFvRfEPFfffEPFffS0_E) ;  /* 0xfffffff808f87344 */ /* 0x025fea0003c3ffff */
[----:B------:R-:W0:Y:S01]  /*0420*/  LDC.64 R6, c[0x0][0x390] ;  /* 0x0000e400ff067b82 */ /* 0x000e220000000a00 */
[----:B------:R-:W-:Y:S02]  /*0430*/  IMAD.MOV.U32 R0, RZ, RZ, R4 ;  /* 0x000000ffff007224 */ /* 0x000fe400078e0004 */
[----:B0-----:R-:W-:-:S05]  /*0440*/  IMAD.WIDE R6, R18, 0x4, R6 ;  /* 0x0000000412067825 */ /* 0x001fca00078e0206 */
[----:B------:R1:W-:Y:S02]  /*0450*/  STG.E desc[UR36][R6.64], R4 ;  /* 0x0000000406007986 */ /* 0x0003e4000c101924 */
.L_x_3:
[----:B-----5:R-:W2:Y:S01]  /*0460*/  F2F.F64.F32 R8, R0 ;  /* 0x0000000000087310 */ /* 0x020ea20000201800 */
[----:B------:R-:W-:Y:S01]  /*0470*/  MOV R3, 0x0 ;  /* 0x0000000000037802 */ /* 0x000fe20000000f00 */
[----:B------:R3:W-:Y:S01]  /*0480*/  STL [R1], R18 ;  /* 0x0000001201007387 */ /* 0x0007e20000100800 */
[----:B------:R-:W0:Y:S01]  /*0490*/  LDCU.64 UR4, c[0x4][0x50] ;  /* 0x01000a00ff0477ac */ /* 0x000e220008000a00 */
[----:B-1----:R-:W-:Y:S01]  /*04a0*/  IMAD.MOV.U32 R6, RZ, RZ, R16 ;  /* 0x000000ffff067224 */ /* 0x002fe200078e0010 */
[----:B------:R3:W1:Y:S01]  /*04b0*/  LDC.64 R10, c[0x4][R3] ;  /* 0x01000000030a7b82 */ /* 0x0006620000000a00 */
[----:B------:R-:W-:Y:S01]  /*04c0*/  IMAD.MOV.U32 R7, RZ, RZ, R2 ;  /* 0x000000ffff077224 */ /* 0x000fe200078e0002 */
[----:B--2---:R3:W-:Y:S01]  /*04d0*/  STL.64 [R1+0x8], R8 ;  /* 0x0000080801007387 */ /* 0x0047e20000100a00 */
[----:B0-----:R-:W-:Y:S01]  /*04e0*/  IMAD.U32 R4, RZ, RZ, UR4 ;  /* 0x00000004ff047e24 */ /* 0x001fe2000f8e00ff */
[----:B------:R-:W-:-:S07]  /*04f0*/  MOV R5, UR5 ;  /* 0x0000000500057c02 */ /* 0x000fce0008000f00 */
[----:B------:R-:W-:-:S07]  /*0500*/  LEPC R20, `(.L_x_4) ;  /* 0x000000001014794e */ /* 0x000fce0000000000 */
[----:B-1-3--:R-:W-:Y:S05]  /*0510*/  CALL.ABS.NOINC R10 ;  /* 0x000000000a007343 */ /* 0x00afea0003c00000 */
.L_x_4:
[----:B------:R-:W-:Y:S05]  /*0520*/  EXIT ;  /* 0x000000000000794d */ /* 0x000fea0003800000 */
        .type           $_Z18ExecuteModelKernelPfS_S_iPFvRfEPFfffEPFffS0_E$_Z11AddAndTimesfRf,@function
        .size           $_Z18ExecuteModelKernelPfS_S_iPFvRfEPFfffEPFffS0_E$_Z11AddAndTimesfRf,($_Z18ExecuteModelKernelPfS_S_iPFvRfEPFfffEPFffS0_E$_Z14TimesAndDividefRf - $_Z18ExecuteModelKernelPfS_S_iPFvRfEPFfffEPFffS0_E$_Z11AddAndTimesfRf)
$_Z18ExecuteModelKernelPfS_S_iPFvRfEPFfffEPFffS0_E$_Z11AddAndTimesfRf:
[----:B------:R-:W-:Y:S01]  /*0530*/  IADD3 R1, PT, PT, R1, -0x8, RZ ;  /* 0xfffffff801017810 */ /* 0x000fe20007ffe0ff */
[----:B------:R-:W-:-:S04]  /*0540*/  IMAD.MOV.U32 R3, RZ, RZ, R7 ;  /* 0x000000ffff037224 */ /* 0x000fc800078e0007 */
[----:B------:R0:W-:Y:S02]  /*0550*/  STL [R1], R2 ;  /* 0x0000000201007387 */ /* 0x0001e40000100800 */
[----:B0-----:R-:W-:Y:S01]  /*0560*/  IMAD.MOV.U32 R2, RZ, RZ, R6 ;  /* 0x000000ffff027224 */ /* 0x001fe200078e0006 */
[----:B------:R-:W0:Y:S04]  /*0570*/  LDCU.64 UR4, c[0x0][0x358] ;  /* 0x00006b00ff0477ac */ /* 0x000e280008000a00 */
[----:B0-----:R-:W2:Y:S02]  /*0580*/  LD.E R0, desc[UR4][R2.64] ;  /* 0x0000000402007980 */ /* 0x001ea4000c101900 */
[C---:B--2---:R-:W-:Y:S01]  /*0590*/  FMUL R5, R0.reuse, R4 ;  /* 0x0000000400057220 */ /* 0x044fe20000400000 */
[----:B------:R-:W-:-:S04]  /*05a0*/  FADD R4, R0, R4 ;  /* 0x0000000400047221 */ /* 0x000fc80000000000 */
[----:B------:R0:W-:Y:S04]  /*05b0*/  ST.E desc[UR4][R2.64], R5 ;  /* 0x0000000502007985 */ /* 0x0001e8000c101904 */
[----:B0-----:R0:W2:Y:S02]  /*05c0*/  LDL R2, [R1] ;  /* 0x0000000001027983 */ /* 0x0010a40000100800 */
[----:B0-----:R-:W-:Y:S01]  /*05d0*/  IADD3 R1, PT, PT, R1, 0x8, RZ ;  /* 0x0000000801017810 */ /* 0x001fe20007ffe0ff */
[----:B--2---:R-:W-:Y:S06]  /*05e0*/  RET.REL.NODEC R20 `(_Z18ExecuteModelKernelPfS_S_iPFvRfEPFfffEPFffS0_E) ;  /* 0xfffffff814847950 */ /* 0x004fec0003c3ffff */
        .type           $_Z18ExecuteModelKernelPfS_S_iPFvRfEPFfffEPFffS0_E$_Z14TimesAndDividefRf,@function
        .size           $_Z18ExecuteModelKernelPfS_S_iPFvRfEPFfffEPFffS0_E$_Z14TimesAndDividefRf,($_Z18ExecuteModelKernelPfS_S_iPFvRfEPFfffEPFffS0_E$_Z17SubtractAndDividefRf - $_Z18ExecuteModelKernelPfS_S_iPFvRfEPFfffEPFffS0_E$_Z14TimesAndDividefRf)
$_Z18ExecuteModelKernelPfS_S_iPFvRfEPFfffEPFffS0_E$_Z14TimesAndDividefRf:
[----:B------:R-:W-:-:S05]  /*05f0*/  VIADD R1, R1, 0xffffffe0 ;  /* 0xffffffe001017836 */ /* 0x000fca0000000000 */
[----:B------:R-:W-:Y:S04]  /*0600*/  STL [R1+0x1c], R23 ;  /* 0x00001c1701007387 */ /* 0x000fe80000100800 */
[----:B------:R-:W-:Y:S04]  /*0610*/  STL [R1+0x18], R22 ;  /* 0x0000181601007387 */ /* 0x000fe80000100800 */
[----:B------:R-:W-:Y:S04]  /*0620*/  STL [R1+0x14], R21 ;  /* 0x0000141501007387 */ /* 0x000fe80000100800 */
[----:B------:R-:W-:Y:S04]  /*0630*/  STL [R1+0x10], R20 ;  /* 0x0000101401007387 */ /* 0x000fe80000100800 */
[----:B------:R-:W-:Y:S04]  /*0640*/  STL [R1], R2 ;  /* 0x0000000201007387 */ /* 0x000fe80000100800 */
[----:B------:R0:W-:Y:S04]  /*0650*/  STL [R1+0x4], R16 ;  /* 0x0000041001007387 */ /* 0x0001e80000100800 */
[----:B------:R1:W-:Y:S04]  /*0660*/  STL [R1+0xc], R19 ;  /* 0x00000c1301007387 */ /* 0x0003e80000100800 */
[----:B------:R2:W-:Y:S01]  /*0670*/  STL [R1+0x8], R18 ;  /* 0x0000081201007387 */ /* 0x0005e20000100800 */
[----:B0-----:R-:W0:Y:S05]  /*0680*/  BMOV.32.CLEAR R16, B6 ;  /* 0x0000000006107355 */ /* 0x001e2a0000100000 */
[----:B-1----:R-:W-:Y:S01]  /*0690*/  IMAD.MOV.U32 R19, RZ, RZ, R7 ;  /* 0x000000ffff137224 */ /* 0x002fe200078e0007 */
[----:B--2---:R-:W-:Y:S01]  /*06a0*/  MOV R18, R6 ;  /* 0x0000000600127202 */ /* 0x004fe20000000f00 */
[----:B------:R-:W1:Y:S02]  /*06b0*/  LDC.64 R22, c[0x0][0x358] ;  /* 0x0000d600ff167b82 */ /* 0x000e640000000a00 */
[----:B-1----:R-:W-:-:S02]  /*06c0*/  R2UR UR4, R22 ;  /* 0x00000000160472ca */ /* 0x002fc400000e0000 */
[----:B------:R-:W-:-:S13]  /*06d0*/  R2UR UR5, R23 ;  /* 0x00000000170572ca */ /* 0x000fda00000e0000 */
[----:B------:R-:W2:Y:S01]  /*06e0*/  LD.E R5, desc[UR4][R18.64] ;  /* 0x0000000412057980 */ /* 0x000ea2000c101900 */
[----:B------:R-:W-:Y:S01]  /*06f0*/  BSSY.RECONVERGENT B6, `(.L_x_5) ;  /* 0x000000e000067945 */ /* 0x000fe20003800200 */
[----:B--2---:R-:W1:Y:S01]  /*0700*/  MUFU.RCP R0, R5 ;  /* 0x0000000500007308 */ /* 0x004e620000001000 */
[----:B------:R-:W-:-:S07]  /*0710*/  FMUL R2, R5, R4 ;  /* 0x0000000405027220 */ /* 0x000fce0000400000 */
[----:B------:R-:W2:Y:S01]  /*0720*/  FCHK P0, R4, R5 ;  /* 0x0000000504007302 */ /* 0x000ea20000000000 */
[----:B-1----:R-:W-:-:S04]  /*0730*/  FFMA R3, -R5, R0, 1 ;  /* 0x3f80000005037423 */ /* 0x002fc80000000100 */
[----:B------:R-:W-:-:S04]  /*0740*/  FFMA R0, R0, R3, R0 ;  /* 0x0000000300007223 */ /* 0x000fc80000000000 */
[----:B------:R-:W-:-:S04]  /*0750*/  FFMA R3, R0, R4, RZ ;  /* 0x0000000400037223 */ /* 0x000fc800000000ff */
[----:B------:R-:W-:-:S04]  /*0760*/  FFMA R6, -R5, R3, R4 ;  /* 0x0000000305067223 */ /* 0x000fc80000000104 */
[----:B------:R-:W-:Y:S01]  /*0770*/  FFMA R3, R0, R6, R3 ;  /* 0x0000000600037223 */ /* 0x000fe20000000003 */
[----:B0-2---:R-:W-:Y:S06]  /*0780*/  @!P0 BRA `(.L_x_6) ;  /* 0x0000000000108947 */ /* 0x005fec0003800000 */
[----:B------:R-:W-:Y:S01]  /*0790*/  MOV R20, 0x7c0 ;  /* 0x000007c000147802 */ /* 0x000fe20000000f00 */
[----:B------:R-:W-:-:S07]  /*07a0*/  IMAD.MOV.U32 R21, RZ, RZ, 0x0 ;  /* 0x00000000ff157424 */ /* 0x000fce00078e00ff */
[----:B------:R-:W-:Y:S05]  /*07b0*/  CALL.REL.NOINC `($__internal_0_$__cuda_sm3x_div_rn_noftz_f32_slowpath) ;  /* 0x0000000400647944 */ /* 0x000fea0003c00000 */
[----:B------:R-:W-:-:S07]  /*07c0*/  IMAD.MOV.U32 R3, RZ, RZ, R4 ;  /* 0x000000ffff037224 */ /* 0x000fce00078e0004 */
.L_x_6:
[----:B------:R-:W-:Y:S05]  /*07d0*/  BSYNC.RECONVERGENT B6 ;  /* 0x0000000000067941 */ /* 0x000fea0003800200 */
.L_x_5:
[----:B------:R-:W-:Y:S01]  /*07e0*/  R2UR UR4, R22 ;  /* 0x00000000160472ca */ /* 0x000fe200000e0000 */
[----:B------:R0:W-:Y:S05]  /*07f0*/  BMOV.32 B6, R16 ;  /* 0x0000001006007356 */ /* 0x0001ea0000000000 */
[----:B------:R-:W-:Y:S02]  /*0800*/  R2UR UR5, R23 ;  /* 0x00000000170572ca */ /* 0x000fe400000e0000 */
[----:B------:R-:W-:-:S11]  /*0810*/  MOV R4, R2 ;  /* 0x0000000200047202 */ /* 0x000fd60000000f00 */
[----:B------:R1:W-:Y:S04]  /*0820*/  ST.E desc[UR4][R18.64], R3 ;  /* 0x0000000312007985 */ /* 0x0003e8000c101904 */
[----:B------:R-:W2:Y:S04]  /*0830*/  LDL R2, [R1] ;  /* 0x0000000001027983 */ /* 0x000ea80000100800 */
[----:B0-----:R-:W2:Y:S04]  /*0840*/  LDL R16, [R1+0x4] ;  /* 0x0000040001107983 */ /* 0x001ea80000100800 */
[----:B-1----:R-:W2:Y:S04]  /*0850*/  LDL R18, [R1+0x8] ;  /* 0x0000080001127983 */ /* 0x002ea80000100800 */
[----:B------:R-:W2:Y:S04]  /*0860*/  LDL R19, [R1+0xc] ;  /* 0x00000c0001137983 */ /* 0x000ea80000100800 */
[----:B------:R-:W2:Y:S04]  /*0870*/  LDL R20, [R1+0x10] ;  /* 0x0000100001147983 */ /* 0x000ea80000100800 */
[----:B------:R-:W2:Y:S04]  /*0880*/  LDL R21, [R1+0x14] ;  /* 0x0000140001157983 */ /* 0x000ea80000100800 */
[----:B------:R-:W2:Y:S04]  /*0890*/  LDL R22, [R1+0x18] ;  /* 0x0000180001167983 */ /* 0x000ea80000100800 */
[----:B------:R0:W2:Y:S02]  /*08a0*/  LDL R23, [R1+0x1c] ;  /* 0x00001c0001177983 */ /* 0x0000a40000100800 */
[----:B0-----:R-:W-:Y:S01]  /*08b0*/  VIADD R1, R1, 0x20 ;  /* 0x0000002001017836 */ /* 0x001fe20000000000 */
[----:B--2---:R-:W-:Y:S06]  /*08c0*/  RET.REL.NODEC R20 `(_Z18ExecuteModelKernelPfS_S_iPFvRfEPFfffEPFffS0_E) ;  /* 0xfffffff414cc7950 */ /* 0x004fec0003c3ffff */
        .type           $_Z18ExecuteModelKernelPfS_S_iPFvRfEPFfffEPFffS0_E$_Z17SubtractAndDividefRf,@function
        .size           $_Z18ExecuteModelKernelPfS_S_iPFvRfEPFfffEPFffS0_E$_Z17SubtractAndDividefRf,($_Z18ExecuteModelKernelPfS_S_iPFvRfEPFfffEPFffS0_E$_Z3Addff - $_Z18ExecuteModelKernelPfS_S_iPFvRfEPFfffEPFffS0_E$_Z17SubtractAndDividefRf)
$_Z18ExecuteModelKernelPfS_S_iPFvRfEPFfffEPFffS0_E$_Z17SubtractAndDividefRf:
        /* <DEDUP_REMOVED lines=10> */
[----:B-1----:R-:W-:Y:S01]  /*0970*/  MOV R19, R7 ;  /* 0x0000000700137202 */ /* 0x002fe20000000f00 */
[----:B--2---:R-:W-:Y:S01]  /*0980*/  IMAD.MOV.U32 R18, RZ, RZ, R6 ;  /* 0x000000ffff127224 */ /* 0x004fe200078e0006 */
[----:B------:R-:W1:Y:S02]  /*0990*/  LDC.64 R22, c[0x0][0x358] ;  /* 0x0000d600ff167b82 */ /* 0x000e640000000a00 */
[----:B-1----:R-:W-:-:S02]  /*09a0*/  R2UR UR4, R22 ;  /* 0x00000000160472ca */ /* 0x002fc400000e0000 */
[----:B------:R-:W-:-:S13]  /*09b0*/  R2UR UR5, R23 ;  /* 0x00000000170572ca */ /* 0x000fda00000e0000 */
[----:B------:R-:W2:Y:S01]  /*09c0*/  LD.E R5, desc[UR4][R18.64] ;  /* 0x0000000412057980 */ /* 0x000ea2000c101900 */
[----:B------:R-:W-:Y:S01]  /*09d0*/  BSSY.RECONVERGENT B6, `(.L_x_7) ;  /* 0x000000e000067945 */ /* 0x000fe20003800200 */
[----:B--2---:R-:W1:Y:S01]  /*09e0*/  MUFU.RCP R0, R5 ;  /* 0x0000000500007308 */ /* 0x004e620000001000 */
[----:B------:R-:W-:-:S07]  /*09f0*/  FADD R2, -R5, R4 ;  /* 0x0000000405027221 */ /* 0x000fce0000000100 */
        /* <DEDUP_REMOVED lines=10> */
[----:B------:R-:W-:-:S07]  /*0aa0*/  MOV R3, R4 ;  /* 0x0000000400037202 */ /* 0x000fce0000000f00 */
.L_x_8:
[----:B------:R-:W-:Y:S05]  /*0ab0*/  BSYNC.RECONVERGENT B6 ;  /* 0x0000000000067941 */ /* 0x000fea0003800200 */
.L_x_7:
[----:B------:R-:W-:Y:S01]  /*0ac0*/  R2UR UR4, R22 ;  /* 0x00000000160472ca */ /* 0x000fe200000e0000 */
[----:B------:R-:W-:Y:S01]  /*0ad0*/  IMAD.MOV.U32 R4, RZ, RZ, R2 ;  /* 0x000000ffff047224 */ /* 0x000fe200078e0002 */
[----:B------:R-:W-:Y:S01]  /*0ae0*/  R2UR UR5, R23 ;  /* 0x00000000170572ca */ /* 0x000fe200000e0000 */
[----:B------:R0:W-:-:S12]  /*0af0*/  BMOV.32 B6, R16 ;  /* 0x0000001006007356 */ /* 0x0001d80000000000 */
        /* <DEDUP_REMOVED lines=11> */
        .type           $_Z18ExecuteModelKernelPfS_S_iPFvRfEPFfffEPFffS0_E$_Z3Addff,@function
        .size           $_Z18ExecuteModelKernelPfS_S_iPFvRfEPFfffEPFffS0_E$_Z3Addff,($_Z18ExecuteModelKernelPfS_S_iPFvRfEPFfffEPFffS0_E$_Z4ZeroRf - $_Z18ExecuteModelKernelPfS_S_iPFvRfEPFfffEPFffS0_E$_Z3Addff)
$_Z18ExecuteModelKernelPfS_S_iPFvRfEPFfffEPFffS0_E$_Z3Addff:
[----:B------:R-:W-:Y:S01]  /*0bb0*/  FADD R4, R4, R5 ;  /* 0x0000000504047221 */ /* 0x000fe20000000000 */
[----:B------:R-:W-:Y:S06]  /*0bc0*/  RET.REL.NODEC R20 `(_Z18ExecuteModelKernelPfS_S_iPFvRfEPFfffEPFffS0_E) ;  /* 0xfffffff4140c7950 */ /* 0x000fec0003c3ffff */
        .type           $_Z18ExecuteModelKernelPfS_S_iPFvRfEPFfffEPFffS0_E$_Z4ZeroRf,@function
        .size           $_Z18ExecuteModelKernelPfS_S_iPFvRfEPFfffEPFffS0_E$_Z4ZeroRf,($_Z18ExecuteModelKernelPfS_S_iPFvRfEPFfffEPFffS0_E$_Z5Timesff - $_Z18ExecuteModelKernelPfS_S_iPFvRfEPFfffEPFffS0_E$_Z4ZeroRf)
$_Z18ExecuteModelKernelPfS_S_iPFvRfEPFfffEPFffS0_E$_Z4ZeroRf:
[----:B------:R-:W-:Y:S01]  /*0bd0*/  IADD3 R1, PT, PT, R1, -0x8, RZ ;  /* 0xfffffff801017810 */ /* 0x000fe20007ffe0ff */
[----:B------:R-:W-:-:S04]  /*0be0*/  IMAD.MOV.U32 R3, RZ, RZ, R5 ;  /* 0x000000ffff037224 */ /* 0x000fc800078e0005 */
[----:B------:R0:W-:Y:S02]  /*0bf0*/  STL [R1], R2 ;  /* 0x0000000201007387 */ /* 0x0001e40000100800 */
[----:B0-----:R-:W-:Y:S01]  /*0c00*/  IMAD.MOV.U32 R2, RZ, RZ, R4 ;  /* 0x000000ffff027224 */ /* 0x001fe200078e0004 */
[----:B------:R-:W0:Y:S04]  /*0c10*/  LDCU.64 UR4, c[0x0][0x358] ;  /* 0x00006b00ff0477ac */ /* 0x000e280008000a00 */
[----:B0-----:R0:W-:Y:S04]  /*0c20*/  ST.E desc[UR4][R2.64], RZ ;  /* 0x000000ff02007985 */ /* 0x0011e8000c101904 */
[----:B0-----:R0:W2:Y:S02]  /*0c30*/  LDL R2, [R1] ;  /* 0x0000000001027983 */ /* 0x0010a40000100800 */
[----:B0-----:R-:W-:Y:S01]  /*0c40*/  IADD3 R1, PT, PT, R1, 0x8, RZ ;  /* 0x0000000801017810 */ /* 0x001fe20007ffe0ff */
[----:B--2---:R-:W-:Y:S06]  /*0c50*/  RET.REL.NODEC R20 `(_Z18ExecuteModelKernelPfS_S_iPFvRfEPFfffEPFffS0_E) ;  /* 0xfffffff014e87950 */ /* 0x004fec0003c3ffff */
        .type           $_Z18ExecuteModelKernelPfS_S_iPFvRfEPFfffEPFffS0_E$_Z5Timesff,@function
        .size           $_Z18ExecuteModelKernelPfS_S_iPFvRfEPFfffEPFffS0_E$_Z5Timesff,($_Z18ExecuteModelKernelPfS_S_iPFvRfEPFfffEPFffS0_E$_Z5UnityRf - $_Z18ExecuteModelKernelPfS_S_iPFvRfEPFfffEPFffS0_E$_Z5Timesff)
$_Z18ExecuteModelKernelPfS_S_iPFvRfEPFfffEPFffS0_E$_Z5Timesff:
[----:B------:R-:W-:Y:S01]  /*0c60*/  FMUL R4, R4, R5 ;  /* 0x0000000504047220 */ /* 0x000fe20000400000 */
[----:B------:R-:W-:Y:S06]  /*0c70*/  RET.REL.NODEC R20 `(_Z18ExecuteModelKernelPfS_S_iPFvRfEPFfffEPFffS0_E) ;  /* 0xfffffff014e07950 */ /* 0x000fec0003c3ffff */
        .type           $_Z18ExecuteModelKernelPfS_S_iPFvRfEPFfffEPFffS0_E$_Z5UnityRf,@function
        .size           $_Z18ExecuteModelKernelPfS_S_iPFvRfEPFfffEPFffS0_E$_Z5UnityRf,($_Z18ExecuteModelKernelPfS_S_iPFvRfEPFfffEPFffS0_E$_Z6IgnoreRf - $_Z18ExecuteModelKernelPfS_S_iPFvRfEPFfffEPFffS0_E$_Z5UnityRf)
$_Z18ExecuteModelKernelPfS_S_iPFvRfEPFfffEPFffS0_E$_Z5UnityRf:
[----:B------:R-:W-:Y:S02]  /*0c80*/  VIADD R1, R1, 0xfffffff8 ;  /* 0xfffffff801017836 */ /* 0x000fe40000000000 */
[----:B------:R-:W-:-:S03]  /*0c90*/  IMAD.MOV.U32 R3, RZ, RZ, R5 ;  /* 0x000000ffff037224 */ /* 0x000fc600078e0005 */
[----:B------:R0:W-:Y:S02]  /*0ca0*/  STL [R1], R2 ;  /* 0x0000000201007387 */ /* 0x0001e40000100800 */
[----:B0-----:R-:W-:Y:S01]  /*0cb0*/  MOV R2, R4 ;  /* 0x0000000400027202 */ /* 0x001fe20000000f00 */
[----:B------:R-:W0:Y:S01]  /*0cc0*/  LDCU.64 UR4, c[0x0][0x358] ;  /* 0x00006b00ff0477ac */ /* 0x000e220008000a00 */
[----:B------:R-:W-:-:S05]  /*0cd0*/  IMAD.MOV.U32 R5, RZ, RZ, 0x3f800000 ;  /* 0x3f800000ff057424 */ /* 0x000fca00078e00ff */
[----:B0-----:R0:W-:Y:S04]  /*0ce0*/  ST.E desc[UR4][R2.64], R5 ;  /* 0x0000000502007985 */ /* 0x0011e8000c101904 */
[----:B0-----:R0:W2:Y:S02]  /*0cf0*/  LDL R2, [R1] ;  /* 0x0000000001027983 */ /* 0x0010a40000100800 */
[----:B0-----:R-:W-:Y:S01]  /*0d00*/  VIADD R1, R1, 0x8 ;  /* 0x0000000801017836 */ /* 0x001fe20000000000 */
[----:B--2---:R-:W-:Y:S06]  /*0d10*/  RET.REL.NODEC R20 `(_Z18ExecuteModelKernelPfS_S_iPFvRfEPFfffEPFffS0_E) ;  /* 0xfffffff014b87950 */ /* 0x004fec0003c3ffff */
        .type           $_Z18ExecuteModelKernelPfS_S_iPFvRfEPFfffEPFffS0_E$_Z6IgnoreRf,@function
        .size           $_Z18ExecuteModelKernelPfS_S_iPFvRfEPFfffEPFffS0_E$_Z6IgnoreRf,($_Z18ExecuteModelKernelPfS_S_iPFvRfEPFfffEPFffS0_E$_Z8Subtractff - $_Z18ExecuteModelKernelPfS_S_iPFvRfEPFfffEPFffS0_E$_Z6IgnoreRf)
$_Z18ExecuteModelKernelPfS_S_iPFvRfEPFfffEPFffS0_E$_Z6IgnoreRf:
[----:B------:R-:W-:Y:S05]  /*0d20*/  RET.REL.NODEC R20 `(_Z18ExecuteModelKernelPfS_S_iPFvRfEPFfffEPFffS0_E) ;  /* 0xfffffff014b47950 */ /* 0x000fea0003c3ffff */
        .type           $_Z18ExecuteModelKernelPfS_S_iPFvRfEPFfffEPFffS0_E$_Z8Subtractff,@function
        .size           $_Z18ExecuteModelKernelPfS_S_iPFvRfEPFfffEPFffS0_E$_Z8Subtractff,($__internal_0_$__cuda_sm3x_div_rn_noftz_f32_slowpath - $_Z18ExecuteModelKernelPfS_S_iPFvRfEPFfffEPFffS0_E$_Z8Subtractff)
$_Z18ExecuteModelKernelPfS_S_iPFvRfEPFfffEPFffS0_E$_Z8Subtractff:
[----:B------:R-:W-:Y:S01]  /*0d30*/  FADD R4, R4, -R5 ;  /* 0x8000000504047221 */ /* 0x000fe20000000000 */
[----:B------:R-:W-:Y:S06]  /*0d40*/  RET.REL.NODEC R20 `(_Z18ExecuteModelKernelPfS_S_iPFvRfEPFfffEPFffS0_E) ;  /* 0xfffffff014ac7950 */ /* 0x000fec0003c3ffff */
        .weak           $__internal_0_$__cuda_sm3x_div_rn_noftz_f32_slowpath
        .type           $__internal_0_$__cuda_sm3x_div_rn_noftz_f32_slowpath,@function
        .size           $__internal_0_$__cuda_sm3x_div_rn_noftz_f32_slowpath,(.L_x_30 - $__internal_0_$__cuda_sm3x_div_rn_noftz_f32_slowpath)
$__internal_0_$__cuda_sm3x_div_rn_noftz_f32_slowpath:
[----:B------:R-:W-:-:S05]  /*0d50*/  IADD3 R1, PT, PT, R1, -0x8, RZ ;  /* 0xfffffff801017810 */ /* 0x000fca0007ffe0ff */
[----:B------:R0:W-:Y:S02]  /*0d60*/  STL [R1], R2 ;  /* 0x0000000201007387 */ /* 0x0001e40000100800 */
[----:B0-----:R-:W-:Y:S01]  /*0d70*/  SHF.R.U32.HI R2, RZ, 0x17, R5 ;  /* 0x00000017ff027819 */ /* 0x001fe20000011605 */
[----:B------:R-:W-:Y:S01]  /*0d80*/  BSSY.RECONVERGENT B0, `(.L_x_9) ;  /* 0x0000062000007945 */ /* 0x000fe20003800200 */
[----:B------:R-:W-:Y:S02]  /*0d90*/  SHF.R.U32.HI R0, RZ, 0x17, R4 ;  /* 0x00000017ff007819 */ /* 0x000fe40000011604 */
[----:B------:R-:W-:Y:S02]  /*0da0*/  LOP3.LUT R8, R2, 0xff, RZ, 0xc0, !PT ;  /* 0x000000ff02087812 */ /* 0x000fe400078ec0ff */
[----:B------:R-:W-:-:S03]  /*0db0*/  LOP3.LUT R3, R0, 0xff, RZ, 0xc0, !PT ;  /* 0x000000ff00037812 */ /* 0x000fc600078ec0ff */
[----:B------:R-:W-:Y:S02]  /*0dc0*/  VIADD R6, R8, 0xffffffff ;  /* 0xffffffff08067836 */ /* 0x000fe40000000000 */
[----:B------:R-:W-:-:S03]  /*0dd0*/  VIADD R0, R3, 0xffffffff ;  /* 0xffffffff03007836 */ /* 0x000fc60000000000 */
[----:B------:R-:W-:-:S04]  /*0de0*/  ISETP.GT.U32.AND P0, PT, R6, 0xfd, PT ;  /* 0x000000fd0600780c */ /* 0x000fc80003f04070 */
[----:B------:R-:W-:-:S13]  /*0df0*/  ISETP.GT.U32.OR P0, PT, R0, 0xfd, P0 ;  /* 0x000000fd0000780c */ /* 0x000fda0000704470 */
[----:B------:R-:W-:Y:S01]  /*0e00*/  @!P0 MOV R2, RZ ;  /* 0x000000ff00028202 */ /* 0x000fe20000000f00 */
[----:B------:R-:W-:Y:S06]  /*0e10*/  @!P0 BRA `(.L_x_10) ;  /* 0x00000000005c8947 */ /* 0x000fec0003800000 */
[----:B------:R-:W-:Y:S02]  /*0e20*/  FSETP.GTU.FTZ.AND P0, PT, |R4|, +INF , PT ;  /* 0x7f8000000400780b */ /* 0x000fe40003f1c200 */
[----:B------:R-:W-:-:S04]  /*0e30*/  FSETP.GTU.FTZ.AND P1, PT, |R5|, +INF , PT ;  /* 0x7f8000000500780b */ /* 0x000fc80003f3c200 */
[----:B------:R-:W-:-:S13]  /*0e40*/  PLOP3.LUT P0, PT, P0, P1, PT, 0xf8, 0x8f ;  /* 0x00000000008f781c */ /* 0x000fda0000703f70 */
[----:B------:R-:W-:Y:S05]  /*0e50*/  @P0 BRA `(.L_x_11) ;  /* 0x00000004004c0947 */ /* 0x000fea0003800000 */
[----:B------:R-:W-:-:S13]  /*0e60*/  LOP3.LUT P0, RZ, R5, 0x7fffffff, R4, 0xc8, !PT ;  /* 0x7fffffff05ff7812 */ /* 0x000fda000780c804 */
[----:B------:R-:W-:Y:S05]  /*0e70*/  @!P0 BRA `(.L_x_12) ;  /* 0x00000004003c8947 */ /* 0x000fea0003800000 */
[C---:B------:R-:W-:Y:S02]  /*0e80*/  FSETP.NEU.FTZ.AND P2, PT, |R4|.reuse, +INF , PT ;  /* 0x7f8000000400780b */ /* 0x040fe40003f5d200 */
[----:B------:R-:W-:Y:S02]  /*0e90*/  FSETP.NEU.FTZ.AND P1, PT, |R5|, +INF , PT ;  /* 0x7f8000000500780b */ /* 0x000fe40003f3d200 */
[----:B------:R-:W-:-:S11]  /*0ea0*/  FSETP.NEU.FTZ.AND P0, PT, |R4|, +INF , PT ;  /* 0x7f8000000400780b */ /* 0x000fd60003f1d200 */
[----:B------:R-:W-:Y:S05]  /*0eb0*/  @!P1 BRA !P2, `(.L_x_12) ;  /* 0x00000004002c9947 */ /* 0x000fea0005000000 */
[----:B------:R-:W-:-:S04]  /*0ec0*/  LOP3.LUT P2, RZ, R4, 0x7fffffff, RZ, 0xc0, !PT ;  /* 0x7fffffff04ff7812 */ /* 0x000fc8000784c0ff */
[----:B------:R-:W-:-:S13]  /*0ed0*/  PLOP3.LUT P1, PT, P1, P2, PT, 0x2f, 0xf2 ;  /* 0x0000000000f2781c */ /* 0x000fda0000f24577 */
[----:B------:R-:W-:Y:S05]  /*0ee0*/  @P1 BRA `(.L_x_13) ;  /* 0x0000000400181947 */ /* 0x000fea0003800000 */
[----:B------:R-:W-:-:S04]  /*0ef0*/  LOP3.LUT P1, RZ, R5, 0x7fffffff, RZ, 0xc0, !PT ;  /* 0x7fffffff05ff7812 */ /* 0x000fc8000782c0ff */
[----:B------:R-:W-:-:S13]  /*0f00*/  PLOP3.LUT P0, PT, P0, P1, PT, 0x2f, 0xf2 ;  /* 0x0000000000f2781c */ /* 0x000fda0000702577 */
[----:B------:R-:W-:Y:S05]  /*0f10*/  @P0 BRA `(.L_x_14) ;  /* 0x0000000400000947 */ /* 0x000fea0003800000 */
[----:B------:R-:W-:Y:S02]  /*0f20*/  ISETP.GE.AND P0, PT, R0, RZ, PT ;  /* 0x000000ff0000720c */ /* 0x000fe40003f06270 */
[----:B------:R-:W-:-:S11]  /*0f30*/  ISETP.GE.AND P1, PT, R6, RZ, PT ;  /* 0x000000ff0600720c */ /* 0x000fd60003f26270 */
[----:B------:R-:W-:Y:S02]  /*0f40*/  @P0 IMAD.MOV.U32 R2, RZ, RZ, RZ ;  /* 0x000000ffff020224 */ /* 0x000fe400078e00ff */
[----:B------:R-:W-:Y:S01]  /*0f50*/  @!P0 FFMA R4, R4, 1.84467440737095516160e+19, RZ ;  /* 0x5f80000004048823 */ /* 0x000fe200000000ff */
[----:B------:R-:W-:Y:S02]  /*0f60*/  @!P0 IMAD.MOV.U32 R2, RZ, RZ, -0x40 ;  /* 0xffffffc0ff028424 */ /* 0x000fe400078e00ff */
[----:B------:R-:W-:-:S03]  /*0f70*/  @!P1 FFMA R5, R5, 1.84467440737095516160e+19, RZ ;  /* 0x5f80000005059823 */ /* 0x000fc600000000ff */
[----:B------:R-:W-:-:S07]  /*0f80*/  @!P1 IADD3 R2, PT, PT, R2, 0x40, RZ ;  /* 0x0000004002029810 */ /* 0x000fce0007ffe0ff */
.L_x_10:
[----:B------:R-:W-:Y:S01]  /*0f90*/  LEA R0, R8, 0xc0800000, 0x17 ;  /* 0xc080000008007811 */ /* 0x000fe200078eb8ff */
[----:B------:R-:W-:Y:S01]  /*0fa0*/  VIADD R3, R3, 0xffffff81 ;  /* 0xffffff8103037836 */ /* 0x000fe20000000000 */
[----:B------:R-:W-:Y:S03]  /*0fb0*/  BSSY.RECONVERGENT B1, `(.L_x_15) ;  /* 0x0000035000017945 */ /* 0x000fe60003800200 */
[----:B------:R-:W-:Y:S02]  /*0fc0*/  IMAD.IADD R5, R5, 0x1, -R0 ;  /* 0x0000000105057824 */ /* 0x000fe400078e0a00 */
[C---:B------:R-:W-:Y:S01]  /*0fd0*/  IMAD R0, R3.reuse, -0x800000, R4 ;  /* 0xff80000003007824 */ /* 0x040fe200078e0204 */
[----:B------:R-:W-:Y:S01]  /*0fe0*/  IADD3 R3, PT, PT, R3, 0x7f, -R8 ;  /* 0x0000007f03037810 */ /* 0x000fe20007ffe808 */
[----:B------:R-:W0:Y:S01]  /*0ff0*/  MUFU.RCP R6, R5 ;  /* 0x0000000500067308 */ /* 0x000e220000001000 */
[----:B------:R-:W-:-:S02]  /*1000*/  FADD.FTZ R7, -R5, -RZ ;  /* 0x800000ff05077221 */ /* 0x000fc40000010100 */
[----:B------:R-:W-:Y:S02]  /*1010*/  IADD3 R3, PT, PT, R3, R2, RZ ;  /* 0x0000000203037210 */ /* 0x000fe40007ffe0ff */
[----:B0-----:R-:W-:-:S04]  /*1020*/  FFMA R9, R6, R7, 1 ;  /* 0x3f80000006097423 */ /* 0x001fc80000000007 */
[----:B------:R-:W-:-:S04]  /*1030*/  FFMA R11, R6, R9, R6 ;  /* 0x00000009060b7223 */ /* 0x000fc80000000006 */
[----:B------:R-:W-:-:S04]  /*1040*/  FFMA R4, R0, R11, RZ ;  /* 0x0000000b00047223 */ /* 0x000fc800000000ff */
[----:B------:R-:W-:-:S04]  /*1050*/  FFMA R9, R7, R4, R0 ;  /* 0x0000000407097223 */ /* 0x000fc80000000000 */
[----:B------:R-:W-:-:S04]  /*1060*/  FFMA R6, R11, R9, R4 ;  /* 0x000000090b067223 */ /* 0x000fc80000000004 */
[----:B------:R-:W-:-:S04]  /*1070*/  FFMA R7, R7, R6, R0 ;  /* 0x0000000607077223 */ /* 0x000fc80000000000 */
[----:B------:R-:W-:-:S05]  /*1080*/  FFMA R4, R11, R7, R6 ;  /* 0x000000070b047223 */ /* 0x000fca0000000006 */
[----:B------:R-:W-:-:S04]  /*1090*/  SHF.R.U32.HI R0, RZ, 0x17, R4 ;  /* 0x00000017ff007819 */ /* 0x000fc80000011604 */
[----:B------:R-:W-:-:S05]  /*10a0*/  LOP3.LUT R0, R0, 0xff, RZ, 0xc0, !PT ;  /* 0x000000ff00007812 */ /* 0x000fca00078ec0ff */
[----:B------:R-:W-:-:S04]  /*10b0*/  IMAD.IADD R8, R0, 0x1, R3 ;  /* 0x0000000100087824 */ /* 0x000fc800078e0203 */
[----:B------:R-:W-:-:S05]  /*10c0*/  VIADD R0, R8, 0xffffffff ;  /* 0xffffffff08007836 */ /* 0x000fca0000000000 */
[----:B------:R-:W-:-:S13]  /*10d0*/  ISETP.GE.U32.AND P0, PT, R0, 0xfe, PT ;  /* 0x000000fe0000780c */ /* 0x000fda0003f06070 */
[----:B------:R-:W-:Y:S05]  /*10e0*/  @!P0 BRA `(.L_x_16) ;  /* 0x0000000000808947 */ /* 0x000fea0003800000 */
[----:B------:R-:W-:-:S13]  /*10f0*/  ISETP.GT.AND P0, PT, R8, 0xfe, PT ;  /* 0x000000fe0800780c */ /* 0x000fda0003f04270 */
[----:B------:R-:W-:Y:S05]  /*1100*/  @P0 BRA `(.L_x_17) ;  /* 0x00000000006c0947 */ /* 0x000fea0003800000 */
[----:B------:R-:W-:-:S13]  /*1110*/  ISETP.GE.AND P0, PT, R8, 0x1, PT ;  /* 0x000000010800780c */ /* 0x000fda0003f06270 */
[----:B------:R-:W-:Y:S05]  /*1120*/  @P0 BRA `(.L_x_18) ;  /* 0x0000000000740947 */ /* 0x000fea0003800000 */
[----:B------:R-:W-:Y:S02]  /*1130*/  ISETP.GE.AND P0, PT, R8, -0x18, PT ;  /* 0xffffffe80800780c */ /* 0x000fe40003f06270 */
[----:B------:R-:W-:-:S11]  /*1140*/  LOP3.LUT R4, R4, 0x80000000, RZ, 0xc0, !PT ;  /* 0x8000000004047812 */ /* 0x000fd600078ec0ff */
[----:B------:R-:W-:Y:S05]  /*1150*/  @!P0 BRA `(.L_x_18) ;  /* 0x0000000000688947 */ /* 0x000fea0003800000 */
[CCC-:B------:R-:W-:Y:S01]  /*1160*/  FFMA.RZ R0, R11.reuse, R7.reuse, R6.reuse ;  /* 0x000000070b007223 */ /* 0x1c0fe2000000c006 */
[C---:B------:R-:W-:Y:S01]  /*1170*/  IADD3 R5, PT, PT, R8.reuse, 0x20, RZ ;  /* 0x0000002008057810 */ /* 0x040fe20007ffe0ff */
[CCC-:B------:R-:W-:Y:S01]  /*1180*/  FFMA.RM R3, R11.reuse, R7.reuse, R6.reuse ;  /* 0x000000070b037223 */ /* 0x1c0fe20000004006 */
[----:B------:R-:W-:Y:S02]  /*1190*/  ISETP.NE.AND P2, PT, R8, RZ, PT ;  /* 0x000000ff0800720c */ /* 0x000fe40003f45270 */
[----:B------:R-:W-:Y:S01]  /*11a0*/  LOP3.LUT R2, R0, 0x7fffff, RZ, 0xc0, !PT ;  /* 0x007fffff00027812 */ /* 0x000fe200078ec0ff */
[----:B------:R-:W-:Y:S01]  /*11b0*/  FFMA.RP R0, R11, R7, R6 ;  /* 0x000000070b007223 */ /* 0x000fe20000008006 */
[----:B------:R-:W-:Y:S01]  /*11c0*/  IMAD.MOV R6, RZ, RZ, -R8 ;  /* 0x000000ffff067224 */ /* 0x000fe200078e0a08 */
[----:B------:R-:W-:Y:S02]  /*11d0*/  ISETP.NE.AND P1, PT, R8, RZ, PT ;  /* 0x000000ff0800720c */ /* 0x000fe40003f25270 */
[----:B------:R-:W-:-:S02]  /*11e0*/  LOP3.LUT R2, R2, 0x800000, RZ, 0xfc, !PT ;  /* 0x0080000002027812 */ /* 0x000fc400078efcff */
[----:B------:R-:W-:Y:S02]  /*11f0*/  FSETP.NEU.FTZ.AND P0, PT, R0, R3, PT ;  /* 0x000000030000720b */ /* 0x000fe40003f1d000 */
[----:B------:R-:W-:Y:S02]  /*1200*/  SHF.L.U32 R5, R2, R5, RZ ;  /* 0x0000000502057219 */ /* 0x000fe400000006ff */
[----:B------:R-:W-:Y:S02]  /*1210*/  SEL R3, R6, RZ, P2 ;  /* 0x000000ff06037207 */ /* 0x000fe40001000000 */
[----:B------:R-:W-:Y:S02]  /*1220*/  ISETP.NE.AND P1, PT, R5, RZ, P1 ;  /* 0x000000ff0500720c */ /* 0x000fe40000f25270 */
[----:B------:R-:W-:Y:S02]  /*1230*/  SHF.R.U32.HI R3, RZ, R3, R2 ;  /* 0x00000003ff037219 */ /* 0x000fe40000011602 */
[----:B------:R-:W-:-:S02]  /*1240*/  PLOP3.LUT P0, PT, P0, P1, PT, 0xf8, 0x8f ;  /* 0x00000000008f781c */ /* 0x000fc40000703f70 */
[----:B------:R-:W-:Y:S02]  /*1250*/  SHF.R.U32.HI R5, RZ, 0x1, R3 ;  /* 0x00000001ff057819 */ /* 0x000fe40000011603 */
[----:B------:R-:W-:-:S04]  /*1260*/  SEL R0, RZ, 0x1, !P0 ;  /* 0x00000001ff007807 */ /* 0x000fc80004000000 */
[----:B------:R-:W-:-:S04]  /*1270*/  LOP3.LUT R0, R0, 0x1, R5, 0xf8, !PT ;  /* 0x0000000100007812 */ /* 0x000fc800078ef805 */
[----:B------:R-:W-:-:S05]  /*1280*/  LOP3.LUT R0, R0, R3, RZ, 0xc0, !PT ;  /* 0x0000000300007212 */ /* 0x000fca00078ec0ff */
[----:B------:R-:W-:-:S05]  /*1290*/  IMAD.IADD R5, R5, 0x1, R0 ;  /* 0x0000000105057824 */ /* 0x000fca00078e0200 */
[----:B------:R-:W-:Y:S01]  /*12a0*/  LOP3.LUT R4, R5, R4, RZ, 0xfc, !PT ;  /* 0x0000000405047212 */ /* 0x000fe200078efcff */
[----:B------:R-:W-:Y:S06]  /*12b0*/  BRA `(.L_x_18) ;  /* 0x0000000000107947 */ /* 0x000fec0003800000 */
.L_x_17:
[----:B------:R-:W-:-:S04]  /*12c0*/  LOP3.LUT R4, R4, 0x80000000, RZ, 0xc0, !PT ;  /* 0x8000000004047812 */ /* 0x000fc800078ec0ff */
[----:B------:R-:W-:Y:S01]  /*12d0*/  LOP3.LUT R4, R4, 0x7f800000, RZ, 0xfc, !PT ;  /* 0x7f80000004047812 */ /* 0x000fe200078efcff */
[----:B------:R-:W-:Y:S06]  /*12e0*/  BRA `(.L_x_18) ;  /* 0x0000000000047947 */ /* 0x000fec0003800000 */
.L_x_16:
[----:B------:R-:W-:-:S07]  /*12f0*/  LEA R4, R3, R4, 0x17 ;  /* 0x0000000403047211 */ /* 0x000fce00078eb8ff */
.L_x_18:
[----:B------:R-:W-:Y:S05]  /*1300*/  BSYNC.RECONVERGENT B1 ;  /* 0x0000000000017941 */ /* 0x000fea0003800200 */
.L_x_15:
[----:B------:R-:W-:Y:S05]  /*1310*/  BRA `(.L_x_19) ;  /* 0x0000000000207947 */ /* 0x000fea0003800000 */
.L_x_14:
[----:B------:R-:W-:-:S04]  /*1320*/  LOP3.LUT R4, R5, 0x80000000, R4, 0x48, !PT ;  /* 0x8000000005047812 */ /* 0x000fc800078e4804 */
[----:B------:R-:W-:Y:S01]  /*1330*/  LOP3.LUT R4, R4, 0x7f800000, RZ, 0xfc, !PT ;  /* 0x7f80000004047812 */ /* 0x000fe200078efcff */
[----:B------:R-:W-:Y:S06]  /*1340*/  BRA `(.L_x_19) ;  /* 0x0000000000147947 */ /* 0x000fec0003800000 */
.L_x_13:
[----:B------:R-:W-:Y:S01]  /*1350*/  LOP3.LUT R4, R5, 0x80000000, R4, 0x48, !PT ;  /* 0x8000000005047812 */ /* 0x000fe200078e4804 */
[----:B------:R-:W-:Y:S06]  /*1360*/  BRA `(.L_x_19) ;  /* 0x00000000000c7947 */ /* 0x000fec0003800000 */
.L_x_12:
[----:B------:R-:W0:Y:S01]  /*1370*/  MUFU.RSQ R4, -QNAN ;  /* 0xffc0000000047908 */ /* 0x000e220000001400 */
[----:B------:R-:W-:Y:S05]  /*1380*/  BRA `(.L_x_19) ;  /* 0x0000000000047947 */ /* 0x000fea0003800000 */
.L_x_11:
[----:B------:R-:W-:-:S07]  /*1390*/  FADD.FTZ R4, R4, R5 ;  /* 0x0000000504047221 */ /* 0x000fce0000010000 */
.L_x_19:
[----:B------:R-:W-:Y:S05]  /*13a0*/  BSYNC.RECONVERGENT B0 ;  /* 0x0000000000007941 */ /* 0x000fea0003800200 */
.L_x_9:
[----:B------:R1:W0:Y:S02]  /*13b0*/  LDL R2, [R1] ;  /* 0x0000000001027983 */ /* 0x0002240000100800 */
[----:B-1----:R-:W-:Y:S01]  /*13c0*/  VIADD R1, R1, 0x8 ;  /* 0x0000000801017836 */ /* 0x002fe20000000000 */
[----:B0-----:R-:W-:Y:S06]  /*13d0*/  RET.REL.NODEC R20 `(_Z18ExecuteModelKernelPfS_S_iPFvRfEPFfffEPFffS0_E) ;  /* 0xffffffec14087950 */ /* 0x001fec0003c3ffff */
.L_x_20:
[----:B------:R-:W-:-:S00]  /*13e0*/  BRA `(.L_x_20) ;  /* 0xfffffffc00fc7947 */ /* 0x000fc0000383ffff */
[----:B------:R-:W-:-:S00]  /*13f0*/  NOP ;  /* 0x0000000000007918 */ /* 0x000fc00000000000 */
        /* <DEDUP_REMOVED lines=8> */
.L_x_30:


//--------------------- .nv.global.init           --------------------------
	.section	.nv.global.init,"aw",@progbits
	.align	8
.nv.global.init:
	.type		dTimesAndDivide,@object
	.size		dTimesAndDivide,(dZero - dTimesAndDivide)
dTimesAndDivide:
        /*0000*/ 	.byte	0xf0, 0x05, 0x00, 0x00, 0x00, 0x00, 0x00, 0x00
	.type		dZero,@object
	.size		dZero,(dSubtract - dZero)
dZero:
        /*0008*/ 	.byte	0xd0, 0x0b, 0x00, 0x00, 0x00, 0x00, 0x00, 0x00
	.type		dSubtract,@object
	.size		dSubtract,(dIgnore - dSubtract)
dSubtract:
        /*0010*/ 	.byte	0x30, 0x0d, 0x00, 0x00, 0x00, 0x00, 0x00, 0x00
	.type		dIgnore,@object
	.size		dIgnore,(dAddAndTimes - dIgnore)
dIgnore:
        /*0018*/ 	.byte	0x20, 0x0d, 0x00, 0x00, 0x00, 0x00, 0x00, 0x00
	.type		dAddAndTimes,@object
	.size		dAddAndTimes,(dUnity - dAddAndTimes)
dAddAndTimes:
        /*0020*/ 	.byte	0x30, 0x05, 0x00, 0x00, 0x00, 0x00, 0x00, 0x00
	.type		dUnity,@object
	.size		dUnity,(dTimes - dUnity)
dUnity:
        /*0028*/ 	.byte	0x80, 0x0c, 0x00, 0x00, 0x00, 0x00, 0x00, 0x00
	.type		dTimes,@object
	.size		dTimes,(dAdd - dTimes)
dTimes:
        /*0030*/ 	.byte	0x60, 0x0c, 0x00, 0x00, 0x00, 0x00, 0x00, 0x00
	.type		dAdd,@object
	.size		dAdd,(dSubtractAndDivide - dAdd)
dAdd:
        /*0038*/ 	.byte	0xb0, 0x0b, 0x00, 0x00, 0x00, 0x00, 0x00, 0x00
	.type		dSubtractAndDivide,@object
	.size		dSubtractAndDivide,($str - dSubtractAndDivide)
dSubtractAndDivide:
        /*0040*/ 	.byte	0xd0, 0x08, 0x00, 0x00, 0x00, 0x00, 0x00, 0x00
	.type		$str,@object
	.size		$str,(.L_9 - $str)
$str:
        /*0048*/ 	.byte	0x25, 0x64, 0x3a, 0x20, 0x25, 0x66, 0x0a, 0x00
.L_9:


//--------------------- .nv.shared.reserved.0     --------------------------
	.section	.nv.shared.reserved.0,"aw",@nobits
	.weak		__nv_reservedSMEM_offset_0_alias
	.size		__nv_reservedSMEM_offset_0_alias, 0, 64
	.other		__nv_reservedSMEM_offset_0_alias,@"STO_CUDA_RESERVED_SHARED STV_DEFAULT"
__nv_reservedSMEM_offset_0_alias:
	.zero		0
	.zero		64


//--------------------- .nv.constant0._Z18ExecuteModelKernelPfS_S_iPFvRfEPFfffEPFffS0_E --------------------------
	.section	.nv.constant0._Z18ExecuteModelKernelPfS_S_iPFvRfEPFfffEPFffS0_E,"a",@progbits
	.sectionflags	@""
	.align	4
.nv.constant0._Z18ExecuteModelKernelPfS_S_iPFvRfEPFfffEPFffS0_E:
	.zero		952


//--------------------- SYMBOLS --------------------------

	.type		.nv.reservedSmem.offset0,@object
	.size		.nv.reservedSmem.offset0,0x4
	.type		vprintf,@function
